//
// Generated by NVIDIA NVVM Compiler
//
// Compiler Build ID: CL-36424714
// Cuda compilation tools, release 13.0, V13.0.88
// Based on NVVM 20.0.0
//

.version 9.0
.target sm_100
.address_size 64

	// .globl	_Z19game_of_life_kernelPKmPmii

.visible .entry _Z19game_of_life_kernelPKmPmii(
	.param .u64 .ptr .align 1 _Z19game_of_life_kernelPKmPmii_param_0,
	.param .u64 .ptr .align 1 _Z19game_of_life_kernelPKmPmii_param_1,
	.param .u32 _Z19game_of_life_kernelPKmPmii_param_2,
	.param .u32 _Z19game_of_life_kernelPKmPmii_param_3
)
{
	.reg .pred 	%p<21>;
	.reg .b32 	%r<111>;
	.reg .b64 	%rd<115>;

	ld.param.u64 	%rd42, [_Z19game_of_life_kernelPKmPmii_param_0];
	ld.param.u32 	%r7, [_Z19game_of_life_kernelPKmPmii_param_2];
	ld.param.u32 	%r8, [_Z19game_of_life_kernelPKmPmii_param_3];
	cvta.to.global.u64 	%rd1, %rd42;
	mov.u32 	%r9, %ctaid.x;
	mov.u32 	%r10, %ntid.x;
	mov.u32 	%r11, %tid.x;
	mad.lo.s32 	%r1, %r9, %r10, %r11;
	mov.u32 	%r12, %ctaid.y;
	mov.u32 	%r13, %ntid.y;
	mov.u32 	%r14, %tid.y;
	mad.lo.s32 	%r2, %r12, %r13, %r14;
	setp.ge.s32 	%p1, %r2, %r7;
	setp.ge.s32 	%p2, %r1, %r8;
	or.pred  	%p3, %p1, %p2;
	@%p3 bra 	$L__BB0_33;
	setp.eq.s32 	%p4, %r2, 0;
	mov.b64 	%rd100, 0;
	mov.u64 	%rd101, %rd100;
	mov.u64 	%rd102, %rd100;
	@%p4 bra 	$L__BB0_6;
	add.s32 	%r15, %r2, -1;
	mad.lo.s32 	%r16, %r8, %r15, %r1;
	mul.wide.s32 	%rd45, %r16, 8;
	add.s64 	%rd2, %rd1, %rd45;
	ld.global.u64 	%rd101, [%rd2];
	setp.lt.s32 	%p5, %r1, 1;
	mov.b64 	%rd102, 0;
	@%p5 bra 	$L__BB0_4;
	ld.global.u64 	%rd102, [%rd2+-8];
$L__BB0_4:
	add.s32 	%r17, %r8, -1;
	setp.ge.s32 	%p6, %r1, %r17;
	mov.b64 	%rd100, 0;
	@%p6 bra 	$L__BB0_6;
	ld.global.u64 	%rd47, [%rd2+8];
	and.b64  	%rd100, %rd47, 1;
$L__BB0_6:
	mad.lo.s32 	%r3, %r8, %r2, %r1;
	mul.wide.s32 	%rd49, %r3, 8;
	add.s64 	%rd10, %rd1, %rd49;
	ld.global.u64 	%rd11, [%rd10];
	setp.lt.s32 	%p7, %r1, 1;
	mov.b64 	%rd103, 0;
	@%p7 bra 	$L__BB0_8;
	ld.global.u64 	%rd50, [%rd10+-8];
	shr.u64 	%rd103, %rd50, 63;
$L__BB0_8:
	add.s32 	%r4, %r8, -1;
	setp.ge.s32 	%p8, %r1, %r4;
	mov.b64 	%rd104, 0;
	@%p8 bra 	$L__BB0_10;
	ld.global.u64 	%rd52, [%rd10+8];
	and.b64  	%rd104, %rd52, 1;
$L__BB0_10:
	add.s32 	%r18, %r7, -1;
	setp.ge.u32 	%p9, %r2, %r18;
	mov.b64 	%rd106, 0;
	mov.u64 	%rd107, %rd106;
	mov.u64 	%rd108, %rd106;
	@%p9 bra 	$L__BB0_15;
	setp.lt.s32 	%p10, %r1, 1;
	mul.wide.s32 	%rd55, %r8, 8;
	add.s64 	%rd16, %rd10, %rd55;
	ld.global.u64 	%rd107, [%rd16];
	mov.b64 	%rd106, 0;
	@%p10 bra 	$L__BB0_13;
	ld.global.u64 	%rd106, [%rd16+-8];
$L__BB0_13:
	setp.ge.s32 	%p11, %r1, %r4;
	mov.b64 	%rd108, 0;
	@%p11 bra 	$L__BB0_15;
	ld.global.u64 	%rd57, [%rd16+8];
	and.b64  	%rd108, %rd57, 1;
$L__BB0_15:
	shr.u64 	%rd59, %rd102, 63;
	shr.u64 	%rd60, %rd101, 1;
	shr.u64 	%rd61, %rd11, 1;
	shr.u64 	%rd62, %rd106, 63;
	shr.u64 	%rd63, %rd107, 1;
	mov.b64 	%rd109, 1;
	cvt.u32.u64 	%r20, %rd109;
	cvt.u32.u64 	%r21, %rd60;
	and.b32  	%r22, %r21, %r20;
	cvt.u32.u64 	%r23, %rd101;
	and.b32  	%r24, %r23, %r20;
	cvt.u32.u64 	%r25, %rd59;
	add.s32 	%r26, %r25, %r24;
	add.s32 	%r27, %r26, %r22;
	cvt.u32.u64 	%r28, %rd61;
	and.b32  	%r29, %r28, %r20;
	add.s32 	%r30, %r27, %r29;
	cvt.u32.u64 	%r31, %rd103;
	add.s32 	%r32, %r30, %r31;
	cvt.u32.u64 	%r33, %rd62;
	add.s32 	%r34, %r32, %r33;
	cvt.u32.u64 	%r35, %rd107;
	and.b32  	%r36, %r35, %r20;
	add.s32 	%r37, %r34, %r36;
	cvt.u32.u64 	%r38, %rd63;
	and.b32  	%r39, %r38, %r20;
	add.s32 	%r19, %r37, %r39;
	setp.eq.s32 	%p12, %r19, 3;
	@%p12 bra 	$L__BB0_19;
	setp.ne.s32 	%p13, %r19, 2;
	@%p13 bra 	$L__BB0_18;
	and.b64  	%rd109, %rd11, 1;
	bra.uni 	$L__BB0_19;
$L__BB0_18:
	mov.b64 	%rd109, 0;
$L__BB0_19:
	mov.b64 	%rd110, 3;
	mov.b32 	%r110, 0;
$L__BB0_20:
	cvt.u32.u64 	%r42, %rd110;
	add.s32 	%r43, %r42, -3;
	shr.u64 	%rd67, %rd101, %r43;
	add.s64 	%rd28, %rd110, -2;
	cvt.u32.u64 	%r44, %rd28;
	shr.u64 	%rd68, %rd101, %r44;
	add.s32 	%r45, %r42, -1;
	shr.u64 	%rd69, %rd101, %r45;
	and.b64  	%rd29, %rd69, 1;
	shr.u64 	%rd70, %rd11, %r43;
	shr.u64 	%rd71, %rd11, %r45;
	and.b64  	%rd30, %rd71, 1;
	shr.u64 	%rd72, %rd107, %r43;
	shr.u64 	%rd73, %rd107, %r44;
	and.b64  	%rd31, %rd73, 1;
	shr.u64 	%rd74, %rd107, %r45;
	and.b64  	%rd32, %rd74, 1;
	cvt.u32.u64 	%r46, %rd68;
	mov.b64 	%rd112, 1;
	cvt.u32.u64 	%r47, %rd112;
	and.b32  	%r48, %r46, %r47;
	cvt.u32.u64 	%r49, %rd31;
	add.s32 	%r50, %r49, %r48;
	cvt.u32.u64 	%r51, %rd67;
	and.b32  	%r52, %r51, %r47;
	add.s32 	%r53, %r50, %r52;
	cvt.u32.u64 	%r54, %rd29;
	add.s32 	%r55, %r53, %r54;
	cvt.u32.u64 	%r56, %rd70;
	and.b32  	%r57, %r56, %r47;
	add.s32 	%r58, %r55, %r57;
	cvt.u32.u64 	%r59, %rd30;
	add.s32 	%r60, %r58, %r59;
	cvt.u32.u64 	%r61, %rd72;
	and.b32  	%r62, %r61, %r47;
	add.s32 	%r63, %r60, %r62;
	cvt.u32.u64 	%r64, %rd32;
	add.s32 	%r41, %r63, %r64;
	setp.eq.s32 	%p14, %r41, 3;
	@%p14 bra 	$L__BB0_24;
	setp.ne.s32 	%p15, %r41, 2;
	@%p15 bra 	$L__BB0_23;
	shr.u64 	%rd75, %rd11, %r44;
	and.b64  	%rd112, %rd75, 1;
	bra.uni 	$L__BB0_24;
$L__BB0_23:
	mov.b64 	%rd112, 0;
$L__BB0_24:
	shl.b64 	%rd78, %rd112, %r44;
	or.b64  	%rd35, %rd78, %rd109;
	cvt.u32.u64 	%r68, %rd110;
	shr.u64 	%rd79, %rd101, %r68;
	shr.u64 	%rd80, %rd11, %r44;
	shr.u64 	%rd81, %rd11, %r68;
	shr.u64 	%rd82, %rd107, %r68;
	shr.u64 	%rd83, %rd101, %r44;
	add.s32 	%r71, %r64, %r54;
	cvt.u32.u64 	%r72, %rd83;
	mov.b64 	%rd113, 1;
	cvt.u32.u64 	%r73, %rd113;
	and.b32  	%r74, %r72, %r73;
	add.s32 	%r75, %r71, %r74;
	cvt.u32.u64 	%r76, %rd79;
	and.b32  	%r77, %r76, %r73;
	add.s32 	%r78, %r75, %r77;
	cvt.u32.u64 	%r79, %rd80;
	and.b32  	%r80, %r79, %r73;
	add.s32 	%r81, %r78, %r80;
	cvt.u32.u64 	%r82, %rd81;
	and.b32  	%r83, %r82, %r73;
	add.s32 	%r84, %r81, %r83;
	add.s32 	%r86, %r84, %r49;
	cvt.u32.u64 	%r87, %rd82;
	and.b32  	%r88, %r87, %r73;
	add.s32 	%r66, %r86, %r88;
	setp.eq.s32 	%p16, %r66, 3;
	@%p16 bra 	$L__BB0_27;
	setp.ne.s32 	%p17, %r66, 2;
	mov.u64 	%rd113, %rd30;
	@%p17 bra 	$L__BB0_26;
	bra.uni 	$L__BB0_27;
$L__BB0_26:
	mov.b64 	%rd113, 0;
$L__BB0_27:
	add.s32 	%r90, %r68, -1;
	shl.b64 	%rd85, %rd113, %r90;
	or.b64  	%rd109, %rd85, %rd35;
	add.s64 	%rd110, %rd110, 2;
	add.s32 	%r110, %r110, 2;
	setp.ne.s32 	%p18, %r110, 62;
	@%p18 bra 	$L__BB0_20;
	shr.u64 	%rd87, %rd101, 62;
	shr.u64 	%rd88, %rd101, 63;
	shr.u64 	%rd89, %rd11, 62;
	shr.u64 	%rd90, %rd107, 62;
	shr.u64 	%rd91, %rd107, 63;
	mov.b64 	%rd92, 1;
	cvt.u32.u64 	%r92, %rd92;
	cvt.u32.u64 	%r93, %rd87;
	and.b32  	%r94, %r93, %r92;
	cvt.u32.u64 	%r95, %rd100;
	cvt.u32.u64 	%r96, %rd88;
	add.s32 	%r97, %r96, %r95;
	add.s32 	%r98, %r97, %r94;
	cvt.u32.u64 	%r99, %rd89;
	and.b32  	%r100, %r99, %r92;
	add.s32 	%r101, %r98, %r100;
	cvt.u32.u64 	%r102, %rd104;
	add.s32 	%r103, %r101, %r102;
	cvt.u32.u64 	%r104, %rd91;
	add.s32 	%r105, %r103, %r104;
	cvt.u32.u64 	%r106, %rd108;
	add.s32 	%r107, %r105, %r106;
	cvt.u32.u64 	%r108, %rd90;
	and.b32  	%r109, %r108, %r92;
	add.s32 	%r91, %r107, %r109;
	mov.b64 	%rd114, -9223372036854775808;
	setp.eq.s32 	%p19, %r91, 3;
	@%p19 bra 	$L__BB0_32;
	setp.ne.s32 	%p20, %r91, 2;
	@%p20 bra 	$L__BB0_31;
	and.b64  	%rd114, %rd11, -9223372036854775808;
	bra.uni 	$L__BB0_32;
$L__BB0_31:
	mov.b64 	%rd114, 0;
$L__BB0_32:
	ld.param.u64 	%rd98, [_Z19game_of_life_kernelPKmPmii_param_1];
	or.b64  	%rd94, %rd114, %rd109;
	cvta.to.global.u64 	%rd95, %rd98;
	mul.wide.s32 	%rd96, %r3, 8;
	add.s64 	%rd97, %rd95, %rd96;
	st.global.u64 	[%rd97], %rd94;
$L__BB0_33:
	ret;

}


// ===== COMPILED SASS (sm_100) =====

	.target	sm_100

	.elftype	@"ET_EXEC"


//--------------------- .note.nv.tkinfo           --------------------------
	.section	.note.nv.tkinfo,"",@"SHT_NOTE"
	.sectionflags	@"SHF_NOTE_NV_TKINFO"
	.tkinfo
        /*0018*/ 	.word	0x00000002
        /*0030*/ 	.string	""
        /*0030*/ 	.string	"ptxas"
        /*0030*/ 	.string	"Cuda compilation tools, release 13.0, V13.0.88"
        /*0030*/ 	.string	"Build cuda_13.0.r13.0/compiler.36424714_0"
        /*0030*/ 	.string	"-arch sm_100 -m 64 "



//--------------------- .note.nv.cuinfo           --------------------------
	.section	.note.nv.cuinfo,"",@"SHT_NOTE"
	.sectionflags	@"SHF_NOTE_NV_CUINFO"
        /*0018*/ 	.short	0x0002
        /*001a*/ 	.short	0x0064
        /*001c*/ 	.short	0x0082
	.zero		2


//--------------------- .nv.info                  --------------------------
	.section	.nv.info,"",@"SHT_CUDA_INFO"
	.align	4


	//----- nvinfo : EIATTR_REGCOUNT
	.align		4
        /*0000*/ 	.byte	0x04, 0x2f
        /*0002*/ 	.short	(.L_1 - .L_0)
	.align		4
.L_0:
        /*0004*/ 	.word	index@(_Z19game_of_life_kernelPKmPmii)
        /*0008*/ 	.word	0x00000019


	//----- nvinfo : EIATTR_FRAME_SIZE
	.align		4
.L_1:
        /*000c*/ 	.byte	0x04, 0x11
        /*000e*/ 	.short	(.L_3 - .L_2)
	.align		4
.L_2:
        /*0010*/ 	.word	index@(_Z19game_of_life_kernelPKmPmii)
        /*0014*/ 	.word	0x00000000


	//----- nvinfo : EIATTR_MIN_STACK_SIZE
	.align		4
.L_3:
        /*0018*/ 	.byte	0x04, 0x12
        /*001a*/ 	.short	(.L_5 - .L_4)
	.align		4
.L_4:
        /*001c*/ 	.word	index@(_Z19game_of_life_kernelPKmPmii)
        /*0020*/ 	.word	0x00000000
.L_5:


//--------------------- .nv.compat                --------------------------
	.section	.nv.compat,"",@"SHT_CUDA_COMPAT_INFO"
	.align	4
        /*0000*/ 	.byte	0x02, 0x09, 0x00, 0x00, 0x02, 0x02, 0x01, 0x00, 0x02, 0x05, 0x05, 0x00, 0x03, 0x07, 0x01, 0x01
        /*0010*/ 	.byte	0x02, 0x03, 0x00, 0x00, 0x02, 0x06, 0x01, 0x00, 0x04, 0x0b, 0x08, 0x00, 0x09, 0x00, 0x00, 0x00
        /*0020*/ 	.byte	0x00, 0x00, 0x00, 0x00


//--------------------- .nv.info._Z19game_of_life_kernelPKmPmii --------------------------
	.section	.nv.info._Z19game_of_life_kernelPKmPmii,"",@"SHT_CUDA_INFO"
	.sectionflags	@""
	.align	4


	//----- nvinfo : EIATTR_CUDA_API_VERSION
	.align		4
        /*0000*/ 	.byte	0x04, 0x37
        /*0002*/ 	.short	(.L_7 - .L_6)
.L_6:
        /*0004*/ 	.word	0x00000082


	//----- nvinfo : EIATTR_KPARAM_INFO
	.align		4
.L_7:
        /*0008*/ 	.byte	0x04, 0x17
        /*000a*/ 	.short	(.L_9 - .L_8)
.L_8:
        /*000c*/ 	.word	0x00000000
        /*0010*/ 	.short	0x0003
        /*0012*/ 	.short	0x0014
        /*0014*/ 	.byte	0x00, 0xf0, 0x11, 0x00


	//----- nvinfo : EIATTR_KPARAM_INFO
	.align		4
.L_9:
        /*0018*/ 	.byte	0x04, 0x17
        /*001a*/ 	.short	(.L_11 - .L_10)
.L_10:
        /*001c*/ 	.word	0x00000000
        /*0020*/ 	.short	0x0002
        /*0022*/ 	.short	0x0010
        /*0024*/ 	.byte	0x00, 0xf0, 0x11, 0x00


	//----- nvinfo : EIATTR_KPARAM_INFO
	.align		4
.L_11:
        /*0028*/ 	.byte	0x04, 0x17
        /*002a*/ 	.short	(.L_13 - .L_12)
.L_12:
        /*002c*/ 	.word	0x00000000
        /*0030*/ 	.short	0x0001
        /*0032*/ 	.short	0x0008
        /*0034*/ 	.byte	0x00, 0xf5, 0x21, 0x00


	//----- nvinfo : EIATTR_KPARAM_INFO
	.align		4
.L_13:
        /*0038*/ 	.byte	0x04, 0x17
        /*003a*/ 	.short	(.L_15 - .L_14)
.L_14:
        /*003c*/ 	.word	0x00000000
        /*0040*/ 	.short	0x0000
        /*0042*/ 	.short	0x0000
        /*0044*/ 	.byte	0x00, 0xf5, 0x21, 0x00


	//----- nvinfo : EIATTR_SPARSE_MMA_MASK
	.align		4
.L_15:
        /*0048*/ 	.byte	0x03, 0x50
        /*004a*/ 	.short	0x0000


	//----- nvinfo : EIATTR_MAXREG_COUNT
	.align		4
        /*004c*/ 	.byte	0x03, 0x1b
        /*004e*/ 	.short	0x00ff


	//----- nvinfo : EIATTR_MERCURY_ISA_VERSION
	.align		4
        /*0050*/ 	.byte	0x03, 0x5f
        /*0052*/ 	.short	0x0101


	//----- nvinfo : EIATTR_VRC_CTA_INIT_COUNT
	.align		4
        /*0054*/ 	.byte	0x02, 0x4a
	.zero		1
	.zero		1


	//----- nvinfo : EIATTR_EXIT_INSTR_OFFSETS
	.align		4
        /*0058*/ 	.byte	0x04, 0x1c
        /*005a*/ 	.short	(.L_17 - .L_16)


	//   ....[0]....
.L_16:
        /*005c*/ 	.word	0x000000c0


	//   ....[1]....
        /*0060*/ 	.word	0x00000b40


	//----- nvinfo : EIATTR_CRS_STACK_SIZE
	.align		4
.L_17:
        /*0064*/ 	.byte	0x04, 0x1e
        /*0066*/ 	.short	(.L_19 - .L_18)
.L_18:
        /*0068*/ 	.word	0x00000000


	//----- nvinfo : EIATTR_CBANK_PARAM_SIZE
	.align		4
.L_19:
        /*006c*/ 	.byte	0x03, 0x19
        /*006e*/ 	.short	0x0018


	//----- nvinfo : EIATTR_PARAM_CBANK
	.align		4
        /*0070*/ 	.byte	0x04, 0x0a
        /*0072*/ 	.short	(.L_21 - .L_20)
	.align		4
.L_20:
        /*0074*/ 	.word	index@(.nv.constant0._Z19game_of_life_kernelPKmPmii)
        /*0078*/ 	.short	0x0380
        /*007a*/ 	.short	0x0018


	//----- nvinfo : EIATTR_SW_WAR
	.align		4
.L_21:
        /*007c*/ 	.byte	0x04, 0x36
        /*007e*/ 	.short	(.L_23 - .L_22)
.L_22:
        /*0080*/ 	.word	0x00000008
.L_23:


//--------------------- .nv.callgraph             --------------------------
	.section	.nv.callgraph,"",@"SHT_CUDA_CALLGRAPH"
	.align	4
	.sectionentsize	8
	.align		4
        /*0000*/ 	.word	0x00000000
	.align		4
        /*0004*/ 	.word	0xffffffff
	.align		4
        /*0008*/ 	.word	0x00000000
	.align		4
        /*000c*/ 	.word	0xfffffffe
	.align		4
        /*0010*/ 	.word	0x00000000
	.align		4
        /*0014*/ 	.word	0xfffffffd
	.align		4
        /*0018*/ 	.word	0x00000000
	.align		4
        /*001c*/ 	.word	0xfffffffc


//--------------------- .text._Z19game_of_life_kernelPKmPmii --------------------------
	.section	.text._Z19game_of_life_kernelPKmPmii,"ax",@progbits
	.align	128
        .global         _Z19game_of_life_kernelPKmPmii
        .type           _Z19game_of_life_kernelPKmPmii,@function
        .size           _Z19game_of_life_kernelPKmPmii,(.L_x_14 - _Z19game_of_life_kernelPKmPmii)
        .other          _Z19game_of_life_kernelPKmPmii,@"STO_CUDA_ENTRY STV_DEFAULT"
_Z19game_of_life_kernelPKmPmii:
.text._Z19game_of_life_kernelPKmPmii:
[----:B------:R-:W-:Y:S01]  /*0000*/  LDC R1, c[0x0][0x37c] ;  /* 0x0000df00ff017b82 */ /* 0x000fe20000000800 */
[----:B------:R-:W0:Y:S07]  /*0010*/  S2R R3, SR_TID.X ;  /* 0x0000000000037919 */ /* 0x000e2e0000002100 */
[----:B------:R-:W0:Y:S01]  /*0020*/  S2UR UR4, SR_CTAID.X ;  /* 0x00000000000479c3 */ /* 0x000e220000002500 */
[----:B------:R-:W1:Y:S07]  /*0030*/  S2R R0, SR_TID.Y ;  /* 0x0000000000007919 */ /* 0x000e6e0000002200 */
[----:B------:R-:W0:Y:S08]  /*0040*/  LDC R14, c[0x0][0x360] ;  /* 0x0000d800ff0e7b82 */ /* 0x000e300000000800 */
[----:B------:R-:W1:Y:S08]  /*0050*/  S2UR UR5, SR_CTAID.Y ;  /* 0x00000000000579c3 */ /* 0x000e700000002600 */
[----:B------:R-:W1:Y:S08]  /*0060*/  LDC R13, c[0x0][0x364] ;  /* 0x0000d900ff0d7b82 */ /* 0x000e700000000800 */
[----:B------:R-:W2:Y:S01]  /*0070*/  LDC.64 R8, c[0x0][0x390] ;  /* 0x0000e400ff087b82 */ /* 0x000ea20000000a00 */
[----:B0-----:R-:W-:-:S02]  /*0080*/  IMAD R14, R14, UR4, R3 ;  /* 0x000000040e0e7c24 */ /* 0x001fc4000f8e0203 */
[----:B-1----:R-:W-:-:S03]  /*0090*/  IMAD R13, R13, UR5, R0 ;  /* 0x000000050d0d7c24 */ /* 0x002fc6000f8e0200 */
[----:B--2---:R-:W-:-:S04]  /*00a0*/  ISETP.GE.AND P0, PT, R14, R9, PT ;  /* 0x000000090e00720c */ /* 0x004fc80003f06270 */
[----:B------:R-:W-:-:S13]  /*00b0*/  ISETP.GE.OR P0, PT, R13, R8, P0 ;  /* 0x000000080d00720c */ /* 0x000fda0000706670 */
[----:B------:R-:W-:Y:S05]  /*00c0*/  @P0 EXIT ;  /* 0x000000000000094d */ /* 0x000fea0003800000 */
[----:B------:R-:W0:Y:S01]  /*00d0*/  LDC.64 R10, c[0x0][0x380] ;  /* 0x0000e000ff0a7b82 */ /* 0x000e220000000a00 */
[----:B------:R-:W1:Y:S01]  /*00e0*/  LDCU.64 UR8, c[0x0][0x358] ;  /* 0x00006b00ff0877ac */ /* 0x000e620008000a00 */
[----:B------:R-:W-:Y:S01]  /*00f0*/  VIADD R3, R9, 0xffffffff ;  /* 0xffffffff09037836 */ /* 0x000fe20000000000 */
[----:B------:R-:W-:Y:S01]  /*0100*/  ISETP.GE.AND P0, PT, R14, 0x1, PT ;  /* 0x000000010e00780c */ /* 0x000fe20003f06270 */
[----:B------:R-:W-:-:S03]  /*0110*/  IMAD R0, R13, R9, R14 ;  /* 0x000000090d007224 */ /* 0x000fc600078e020e */
[----:B------:R-:W-:Y:S01]  /*0120*/  ISETP.GE.AND P1, PT, R14, R3, PT ;  /* 0x000000030e00720c */ /* 0x000fe20003f26270 */
[----:B0-----:R-:W-:-:S08]  /*0130*/  IMAD.WIDE R10, R0, 0x8, R10 ;  /* 0x00000008000a7825 */ /* 0x001fd000078e020a */
[----:B-1----:R0:W5:Y:S04]  /*0140*/  @P0 LDG.E R16, desc[UR8][R10.64+-0x4] ;  /* 0xfffffc080a100981 */ /* 0x002168000c1e1900 */
[----:B------:R0:W5:Y:S04]  /*0150*/  @!P1 LDG.E R12, desc[UR8][R10.64+0x8] ;  /* 0x000008080a0c9981 */ /* 0x000168000c1e1900 */
[----:B------:R0:W5:Y:S01]  /*0160*/  LDG.E.64 R2, desc[UR8][R10.64] ;  /* 0x000000080a027981 */ /* 0x000162000c1e1b00 */
[----:B------:R-:W-:Y:S01]  /*0170*/  ISETP.NE.AND P3, PT, R13, RZ, PT ;  /* 0x000000ff0d00720c */ /* 0x000fe20003f65270 */
[----:B------:R-:W-:Y:S01]  /*0180*/  VIADD R8, R8, 0xffffffff ;  /* 0xffffffff08087836 */ /* 0x000fe20000000000 */
[----:B------:R-:W-:Y:S01]  /*0190*/  BSSY.RECONVERGENT B0, `(.L_x_0) ;  /* 0x0000013000007945 */ /* 0x000fe20003800200 */
[----:B------:R-:W-:Y:S01]  /*01a0*/  IMAD.MOV.U32 R15, RZ, RZ, RZ ;  /* 0x000000ffff0f7224 */ /* 0x000fe200078e00ff */
[----:B------:R-:W-:-:S02]  /*01b0*/  CS2R R4, SRZ ;  /* 0x0000000000047805 */ /* 0x000fc4000001ff00 */
[----:B------:R-:W-:Y:S01]  /*01c0*/  ISETP.GE.U32.AND P2, PT, R13, R8, PT ;  /* 0x000000080d00720c */ /* 0x000fe20003f46070 */
[----:B------:R-:W-:-:S06]  /*01d0*/  IMAD.MOV.U32 R8, RZ, RZ, RZ ;  /* 0x000000ffff087224 */ /* 0x000fcc00078e00ff */
[----:B0-----:R-:W-:Y:S06]  /*01e0*/  @!P3 BRA `(.L_x_1) ;  /* 0x000000000034b947 */ /* 0x001fec0003800000 */
[----:B------:R-:W0:Y:S01]  /*01f0*/  LDC.64 R6, c[0x0][0x380] ;  /* 0x0000e000ff067b82 */ /* 0x000e220000000a00 */
[----:B------:R-:W-:Y:S01]  /*0200*/  VIADD R5, R9, 0xffffffff ;  /* 0xffffffff09057836 */ /* 0x000fe20000000000 */
[----:B------:R-:W-:Y:S01]  /*0210*/  ISETP.GE.AND P3, PT, R14, 0x1, PT ;  /* 0x000000010e00780c */ /* 0x000fe20003f66270 */
[----:B------:R-:W-:-:S03]  /*0220*/  VIADD R13, R13, 0xffffffff ;  /* 0xffffffff0d0d7836 */ /* 0x000fc60000000000 */
[----:B------:R-:W-:Y:S01]  /*0230*/  ISETP.GE.AND P4, PT, R14, R5, PT ;  /* 0x000000050e00720c */ /* 0x000fe20003f86270 */
[----:B------:R-:W-:Y:S02]  /*0240*/  IMAD R13, R13, R9, R14 ;  /* 0x000000090d0d7224 */ /* 0x000fe400078e020e */
[----:B------:R-:W-:Y:S02]  /*0250*/  IMAD.MOV.U32 R15, RZ, RZ, RZ ;  /* 0x000000ffff0f7224 */ /* 0x000fe400078e00ff */
[----:B0-----:R-:W-:-:S08]  /*0260*/  IMAD.WIDE R6, R13, 0x8, R6 ;  /* 0x000000080d067825 */ /* 0x001fd000078e0206 */
[----:B------:R-:W2:Y:S04]  /*0270*/  @!P4 LDG.E R13, desc[UR8][R6.64+0x8] ;  /* 0x00000808060dc981 */ /* 0x000ea8000c1e1900 */
[----:B------:R0:W5:Y:S04]  /*0280*/  @P3 LDG.E R15, desc[UR8][R6.64+-0x4] ;  /* 0xfffffc08060f3981 */ /* 0x000168000c1e1900 */
[----:B------:R0:W5:Y:S01]  /*0290*/  LDG.E.64 R4, desc[UR8][R6.64] ;  /* 0x0000000806047981 */ /* 0x000162000c1e1b00 */
[----:B------:R-:W-:Y:S01]  /*02a0*/  IMAD.MOV.U32 R8, RZ, RZ, RZ ;  /* 0x000000ffff087224 */ /* 0x000fe200078e00ff */
[----:B0-2---:R-:W-:-:S07]  /*02b0*/  @!P4 LOP3.LUT R8, R13, 0x1, RZ, 0xc0, !PT ;  /* 0x000000010d08c812 */ /* 0x005fce00078ec0ff */
.L_x_1:
[----:B------:R-:W-:Y:S05]  /*02c0*/  BSYNC.RECONVERGENT B0 ;  /* 0x0000000000007941 */ /* 0x000fea0003800200 */
.L_x_0:
[----:B------:R-:W-:Y:S01]  /*02d0*/  BSSY.RECONVERGENT B0, `(.L_x_2) ;  /* 0x000000c000007945 */ /* 0x000fe20003800200 */
[----:B------:R-:W-:Y:S01]  /*02e0*/  IMAD.MOV.U32 R14, RZ, RZ, RZ ;  /* 0x000000ffff0e7224 */ /* 0x000fe200078e00ff */
[----:B------:R-:W-:Y:S01]  /*02f0*/  CS2R R6, SRZ ;  /* 0x0000000000067805 */ /* 0x000fe2000001ff00 */
[----:B------:R-:W-:Y:S01]  /*0300*/  IMAD.MOV.U32 R13, RZ, RZ, RZ ;  /* 0x000000ffff0d7224 */ /* 0x000fe200078e00ff */
[----:B------:R-:W-:Y:S06]  /*0310*/  @P2 BRA `(.L_x_3) ;  /* 0x00000000001c2947 */ /* 0x000fec0003800000 */
[----:B------:R-:W-:-:S04]  /*0320*/  IMAD.WIDE R10, R9, 0x8, R10 ;  /* 0x00000008090a7825 */ /* 0x000fc800078e020a */
[----:B------:R-:W-:Y:S01]  /*0330*/  IMAD.MOV.U32 R14, RZ, RZ, RZ ;  /* 0x000000ffff0e7224 */ /* 0x000fe200078e00ff */
[----:B------:R-:W2:Y:S04]  /*0340*/  @!P1 LDG.E R9, desc[UR8][R10.64+0x8] ;  /* 0x000008080a099981 */ /* 0x000ea8000c1e1900 */
[----:B------:R0:W5:Y:S04]  /*0350*/  LDG.E.64 R6, desc[UR8][R10.64] ;  /* 0x000000080a067981 */ /* 0x000168000c1e1b00 */
[----:B------:R0:W5:Y:S01]  /*0360*/  @P0 LDG.E R14, desc[UR8][R10.64+-0x4] ;  /* 0xfffffc080a0e0981 */ /* 0x000162000c1e1900 */
[----:B------:R-:W-:Y:S01]  /*0370*/  IMAD.MOV.U32 R13, RZ, RZ, RZ ;  /* 0x000000ffff0d7224 */ /* 0x000fe200078e00ff */
[----:B0-2---:R-:W-:-:S07]  /*0380*/  @!P1 LOP3.LUT R13, R9, 0x1, RZ, 0xc0, !PT ;  /* 0x00000001090d9812 */ /* 0x005fce00078ec0ff */
.L_x_3:
[----:B------:R-:W-:Y:S05]  /*0390*/  BSYNC.RECONVERGENT B0 ;  /* 0x0000000000007941 */ /* 0x000fea0003800200 */
.L_x_2:
[C---:B-----5:R-:W-:Y:S01]  /*03a0*/  SHF.R.U64 R9, R4.reuse, 0x1, R5 ;  /* 0x0000000104097819 */ /* 0x060fe20000001205 */
[----:B------:R-:W-:Y:S01]  /*03b0*/  IMAD.MOV.U32 R17, RZ, RZ, RZ ;  /* 0x000000ffff117224 */ /* 0x000fe200078e00ff */
[----:B------:R-:W-:Y:S01]  /*03c0*/  SHF.R.U32.HI R15, RZ, 0x1f, R15 ;  /* 0x0000001fff0f7819 */ /* 0x000fe2000001160f */
[----:B------:R-:W-:Y:S01]  /*03d0*/  BSSY.RECONVERGENT B0, `(.L_x_4) ;  /* 0x0000017000007945 */ /* 0x000fe20003800200 */
[----:B------:R-:W-:Y:S02]  /*03e0*/  LOP3.LUT R10, R4, 0x1, RZ, 0xc0, !PT ;  /* 0x00000001040a7812 */ /* 0x000fe400078ec0ff */
[----:B------:R-:W-:Y:S02]  /*03f0*/  LOP3.LUT R9, R9, 0x1, RZ, 0xc0, !PT ;  /* 0x0000000109097812 */ /* 0x000fe400078ec0ff */
[----:B------:R-:W-:Y:S02]  /*0400*/  SHF.R.U64 R11, R2, 0x1, R3 ;  /* 0x00000001020b7819 */ /* 0x000fe40000001203 */
[----:B------:R-:W-:-:S02]  /*0410*/  IADD3 R9, PT, PT, R9, R15, R10 ;  /* 0x0000000f09097210 */ /* 0x000fc40007ffe00a */
[----:B------:R-:W-:Y:S02]  /*0420*/  @P0 SHF.R.U32.HI R17, RZ, 0x1f, R16 ;  /* 0x0000001fff110819 */ /* 0x000fe40000011610 */
[----:B------:R-:W-:Y:S02]  /*0430*/  LOP3.LUT R10, R11, 0x1, RZ, 0xc0, !PT ;  /* 0x000000010b0a7812 */ /* 0x000fe400078ec0ff */
[----:B------:R-:W-:Y:S02]  /*0440*/  SHF.R.U32.HI R11, RZ, 0x1f, R14 ;  /* 0x0000001fff0b7819 */ /* 0x000fe4000001160e */
[----:B------:R-:W-:Y:S02]  /*0450*/  IADD3 R9, PT, PT, R17, R9, R10 ;  /* 0x0000000911097210 */ /* 0x000fe40007ffe00a */
[C---:B------:R-:W-:Y:S02]  /*0460*/  SHF.R.U64 R14, R6.reuse, 0x1, R7 ;  /* 0x00000001060e7819 */ /* 0x040fe40000001207 */
[----:B------:R-:W-:-:S02]  /*0470*/  LOP3.LUT R10, R6, 0x1, RZ, 0xc0, !PT ;  /* 0x00000001060a7812 */ /* 0x000fc400078ec0ff */
[----:B------:R-:W-:Y:S02]  /*0480*/  LOP3.LUT R14, R14, 0x1, RZ, 0xc0, !PT ;  /* 0x000000010e0e7812 */ /* 0x000fe400078ec0ff */
[----:B------:R-:W-:Y:S01]  /*0490*/  IADD3 R9, PT, PT, R10, R9, R11 ;  /* 0x000000090a097210 */ /* 0x000fe20007ffe00b */
[----:B------:R-:W-:Y:S02]  /*04a0*/  IMAD.MOV.U32 R11, RZ, RZ, RZ ;  /* 0x000000ffff0b7224 */ /* 0x000fe400078e00ff */
[----:B------:R-:W-:Y:S02]  /*04b0*/  IMAD.MOV.U32 R10, RZ, RZ, 0x1 ;  /* 0x00000001ff0a7424 */ /* 0x000fe400078e00ff */
[----:B------:R-:W-:Y:S02]  /*04c0*/  IMAD.IADD R14, R9, 0x1, R14 ;  /* 0x00000001090e7824 */ /* 0x000fe400078e020e */
[----:B------:R-:W-:-:S03]  /*04d0*/  IMAD.MOV.U32 R9, RZ, RZ, RZ ;  /* 0x000000ffff097224 */ /* 0x000fc600078e00ff */
[----:B------:R-:W-:-:S13]  /*04e0*/  ISETP.NE.AND P0, PT, R14, 0x3, PT ;  /* 0x000000030e00780c */ /* 0x000fda0003f05270 */
[----:B------:R-:W-:Y:S05]  /*04f0*/  @!P0 BRA `(.L_x_5) ;  /* 0x0000000000108947 */ /* 0x000fea0003800000 */
[----:B------:R-:W-:Y:S01]  /*0500*/  ISETP.NE.AND P0, PT, R14, 0x2, PT ;  /* 0x000000020e00780c */ /* 0x000fe20003f05270 */
[----:B------:R-:W-:-:S12]  /*0510*/  IMAD.MOV.U32 R9, RZ, RZ, RZ ;  /* 0x000000ffff097224 */ /* 0x000fd800078e00ff */
[----:B------:R-:W-:Y:S01]  /*0520*/  @!P0 LOP3.LUT R10, R2, 0x1, RZ, 0xc0, !PT ;  /* 0x00000001020a8812 */ /* 0x000fe200078ec0ff */
[----:B------:R-:W-:-:S07]  /*0530*/  @P0 IMAD.MOV.U32 R10, RZ, RZ, RZ ;  /* 0x000000ffff0a0224 */ /* 0x000fce00078e00ff */
.L_x_5:
[----:B------:R-:W-:Y:S05]  /*0540*/  BSYNC.RECONVERGENT B0 ;  /* 0x0000000000007941 */ /* 0x000fea0003800200 */
.L_x_4:
[----:B------:R-:W-:Y:S01]  /*0550*/  IMAD.MOV.U32 R14, RZ, RZ, RZ ;  /* 0x000000ffff0e7224 */ /* 0x000fe200078e00ff */
[----:B------:R-:W-:Y:S01]  /*0560*/  @!P1 LOP3.LUT R11, R12, 0x1, RZ, 0xc0, !PT ;  /* 0x000000010c0b9812 */ /* 0x000fe200078ec0ff */
[----:B------:R-:W-:Y:S01]  /*0570*/  UMOV UR7, 0x3 ;  /* 0x0000000300077882 */ /* 0x000fe20000000000 */
[----:B------:R-:W-:-:S05]  /*0580*/  UMOV UR4, URZ ;  /* 0x000000ff00047c82 */ /* 0x000fca0008000000 */
.L_x_10:
[----:B------:R-:W-:Y:S02]  /*0590*/  UIADD3 UR5, UPT, UPT, UR7, -0x3, URZ ;  /* 0xfffffffd07057890 */ /* 0x000fe4000fffe0ff */
[C-C-:B------:R-:W-:Y:S01]  /*05a0*/  SHF.R.U64 R19, R4.reuse, UR7, R5.reuse ;  /* 0x0000000704137c19 */ /* 0x140fe20008001205 */
[----:B------:R-:W-:Y:S01]  /*05b0*/  UIADD3 UR10, UPT, UPT, UR7, -0x2, URZ ;  /* 0xfffffffe070a7890 */ /* 0x000fe2000fffe0ff */
[----:B------:R-:W-:Y:S01]  /*05c0*/  BSSY.RECONVERGENT B0, `(.L_x_6) ;  /* 0x000002a000007945 */ /* 0x000fe20003800200 */
[----:B------:R-:W-:Y:S01]  /*05d0*/  UIADD3 UR6, UPT, UPT, UR7, -0x1, URZ ;  /* 0xffffffff07067890 */ /* 0x000fe2000fffe0ff */
[----:B------:R-:W-:Y:S01]  /*05e0*/  LOP3.LUT R19, R19, 0x1, RZ, 0xc0, !PT ;  /* 0x0000000113137812 */ /* 0x000fe200078ec0ff */
[----:B------:R-:W-:Y:S01]  /*05f0*/  UIADD3 UR4, UPT, UPT, UR4, 0x2, URZ ;  /* 0x0000000204047890 */ /* 0x000fe2000fffe0ff */
[----:B------:R-:W-:Y:S02]  /*0600*/  SHF.R.U64 R17, R4, UR5, R5 ;  /* 0x0000000504117c19 */ /* 0x000fe40008001205 */
[----:B------:R-:W-:-:S02]  /*0610*/  SHF.R.U64 R15, R6, UR10, R7 ;  /* 0x0000000a060f7c19 */ /* 0x000fc40008001207 */
[C-C-:B------:R-:W-:Y:S02]  /*0620*/  SHF.R.U64 R16, R4.reuse, UR10, R5.reuse ;  /* 0x0000000a04107c19 */ /* 0x140fe40008001205 */
[----:B------:R-:W-:Y:S02]  /*0630*/  SHF.R.U64 R20, R4, UR6, R5 ;  /* 0x0000000604147c19 */ /* 0x000fe40008001205 */
[----:B------:R-:W-:Y:S02]  /*0640*/  SHF.R.U64 R18, R2, UR5, R3 ;  /* 0x0000000502127c19 */ /* 0x000fe40008001203 */
[----:B------:R-:W-:Y:S02]  /*0650*/  SHF.R.U64 R12, R6, UR6, R7 ;  /* 0x00000006060c7c19 */ /* 0x000fe40008001207 */
[----:B------:R-:W-:Y:S02]  /*0660*/  LOP3.LUT R17, R17, 0x1, RZ, 0xc0, !PT ;  /* 0x0000000111117812 */ /* 0x000fe400078ec0ff */
[----:B------:R-:W-:-:S02]  /*0670*/  LOP3.LUT R15, R15, 0x1, RZ, 0xc0, !PT ;  /* 0x000000010f0f7812 */ /* 0x000fc400078ec0ff */
[----:B------:R-:W-:Y:S02]  /*0680*/  LOP3.LUT R16, R16, 0x1, RZ, 0xc0, !PT ;  /* 0x0000000110107812 */ /* 0x000fe400078ec0ff */
[----:B------:R-:W-:Y:S02]  /*0690*/  SHF.R.U64 R22, R2, UR10, R3 ;  /* 0x0000000a02167c19 */ /* 0x000fe40008001203 */
[----:B------:R-:W-:Y:S02]  /*06a0*/  LOP3.LUT R21, R20, 0x1, RZ, 0xc0, !PT ;  /* 0x0000000114157812 */ /* 0x000fe400078ec0ff */
[----:B------:R-:W-:Y:S02]  /*06b0*/  LOP3.LUT R18, R18, 0x1, RZ, 0xc0, !PT ;  /* 0x0000000112127812 */ /* 0x000fe400078ec0ff */
[----:B------:R-:W-:Y:S02]  /*06c0*/  LOP3.LUT R12, R12, 0x1, RZ, 0xc0, !PT ;  /* 0x000000010c0c7812 */ /* 0x000fe400078ec0ff */
[----:B------:R-:W-:-:S02]  /*06d0*/  IADD3 R17, PT, PT, R17, R15, R16 ;  /* 0x0000000f11117210 */ /* 0x000fc40007ffe010 */
[----:B------:R-:W-:Y:S02]  /*06e0*/  LOP3.LUT R20, R22, 0x1, RZ, 0xc0, !PT ;  /* 0x0000000116147812 */ /* 0x000fe400078ec0ff */
[--C-:B------:R-:W-:Y:S02]  /*06f0*/  IADD3 R16, PT, PT, R16, R12, R21.reuse ;  /* 0x0000000c10107210 */ /* 0x100fe40007ffe015 */
[----:B------:R-:W-:Y:S02]  /*0700*/  IADD3 R17, PT, PT, R18, R17, R21 ;  /* 0x0000001112117210 */ /* 0x000fe40007ffe015 */
[----:B------:R-:W-:Y:S02]  /*0710*/  SHF.R.U64 R21, R2, UR6, R3 ;  /* 0x0000000602157c19 */ /* 0x000fe40008001203 */
[----:B------:R-:W-:Y:S02]  /*0720*/  SHF.R.U64 R18, R6, UR5, R7 ;  /* 0x0000000506127c19 */ /* 0x000fe40008001207 */
[----:B------:R-:W-:-:S02]  /*0730*/  IADD3 R20, PT, PT, R20, R16, R19 ;  /* 0x0000001014147210 */ /* 0x000fc40007ffe013 */
[----:B------:R-:W-:Y:S02]  /*0740*/  LOP3.LUT R16, R21, 0x1, RZ, 0xc0, !PT ;  /* 0x0000000115107812 */ /* 0x000fe400078ec0ff */
[----:B------:R-:W-:Y:S02]  /*0750*/  LOP3.LUT R18, R18, 0x1, RZ, 0xc0, !PT ;  /* 0x0000000112127812 */ /* 0x000fe400078ec0ff */
[----:B------:R-:W-:Y:S02]  /*0760*/  SHF.R.U64 R19, R2, UR7, R3 ;  /* 0x0000000702137c19 */ /* 0x000fe40008001203 */
[----:B------:R-:W-:Y:S02]  /*0770*/  IADD3 R17, PT, PT, R18, R17, R16 ;  /* 0x0000001112117210 */ /* 0x000fe40007ffe010 */
[----:B------:R-:W-:Y:S02]  /*0780*/  SHF.R.U64 R21, R6, UR7, R7 ;  /* 0x0000000706157c19 */ /* 0x000fe40008001207 */
[----:B------:R-:W-:Y:S01]  /*0790*/  LOP3.LUT R19, R19, 0x1, RZ, 0xc0, !PT ;  /* 0x0000000113137812 */ /* 0x000fe200078ec0ff */
[----:B------:R-:W-:Y:S01]  /*07a0*/  IMAD.IADD R12, R17, 0x1, R12 ;  /* 0x00000001110c7824 */ /* 0x000fe200078e020c */
[----:B------:R-:W-:Y:S01]  /*07b0*/  LOP3.LUT R18, R21, 0x1, RZ, 0xc0, !PT ;  /* 0x0000000115127812 */ /* 0x000fe200078ec0ff */
[----:B------:R-:W-:Y:S01]  /*07c0*/  IMAD.MOV.U32 R17, RZ, RZ, 0x1 ;  /* 0x00000001ff117424 */ /* 0x000fe200078e00ff */
[----:B------:R-:W-:-:S02]  /*07d0*/  IADD3 R19, PT, PT, R15, R20, R19 ;  /* 0x000000140f137210 */ /* 0x000fc40007ffe013 */
[----:B------:R-:W-:-:S03]  /*07e0*/  ISETP.NE.AND P0, PT, R12, 0x3, PT ;  /* 0x000000030c00780c */ /* 0x000fc60003f05270 */
[----:B------:R-:W-:-:S05]  /*07f0*/  IMAD.IADD R19, R19, 0x1, R18 ;  /* 0x0000000113137824 */ /* 0x000fca00078e0212 */
[----:B------:R-:W-:-:S05]  /*0800*/  ISETP.NE.AND P1, PT, R19, 0x3, PT ;  /* 0x000000031300780c */ /* 0x000fca0003f25270 */
[----:B------:R-:W-:Y:S08]  /*0810*/  @!P0 BRA `(.L_x_7) ;  /* 0x0000000000108947 */ /* 0x000ff00003800000 */
[----:B------:R-:W-:-:S13]  /*0820*/  ISETP.NE.AND P0, PT, R12, 0x2, PT ;  /* 0x000000020c00780c */ /* 0x000fda0003f05270 */
[----:B------:R-:W-:-:S04]  /*0830*/  @!P0 SHF.R.U64 R12, R2, UR10, R3 ;  /* 0x0000000a020c8c19 */ /* 0x000fc80008001203 */
[----:B------:R-:W-:Y:S01]  /*0840*/  @!P0 LOP3.LUT R17, R12, 0x1, RZ, 0xc0, !PT ;  /* 0x000000010c118812 */ /* 0x000fe200078ec0ff */
[----:B------:R-:W-:-:S07]  /*0850*/  @P0 IMAD.MOV.U32 R17, RZ, RZ, RZ ;  /* 0x000000ffff110224 */ /* 0x000fce00078e00ff */
.L_x_7:
[----:B------:R-:W-:Y:S05]  /*0860*/  BSYNC.RECONVERGENT B0 ;  /* 0x0000000000007941 */ /* 0x000fea0003800200 */
.L_x_6:
[C---:B------:R-:W-:Y:S01]  /*0870*/  SHF.L.U64.HI R12, R17.reuse, UR10, R14 ;  /* 0x0000000a110c7c19 */ /* 0x040fe2000801020e */
[----:B------:R-:W-:Y:S01]  /*0880*/  UISETP.NE.AND UP0, UPT, UR4, 0x3e, UPT ;  /* 0x0000003e0400788c */ /* 0x000fe2000bf05270 */
[----:B------:R-:W-:Y:S01]  /*0890*/  SHF.L.U32 R15, R17, UR10, RZ ;  /* 0x0000000a110f7c19 */ /* 0x000fe200080006ff */
[----:B------:R-:W-:Y:S01]  /*08a0*/  BSSY.RECONVERGENT B0, `(.L_x_8) ;  /* 0x0000009000007945 */ /* 0x000fe20003800200 */
[----:B------:R-:W-:Y:S01]  /*08b0*/  LOP3.LUT R18, R12, R9, RZ, 0xfc, !PT ;  /* 0x000000090c127212 */ /* 0x000fe200078efcff */
[----:B------:R-:W-:Y:S01]  /*08c0*/  IMAD.MOV.U32 R9, RZ, RZ, 0x1 ;  /* 0x00000001ff097424 */ /* 0x000fe200078e00ff */
[----:B------:R-:W-:Y:S01]  /*08d0*/  LOP3.LUT R15, R15, R10, RZ, 0xfc, !PT ;  /* 0x0000000a0f0f7212 */ /* 0x000fe200078efcff */
[----:B------:R-:W-:Y:S01]  /*08e0*/  IMAD.MOV.U32 R12, RZ, RZ, RZ ;  /* 0x000000ffff0c7224 */ /* 0x000fe200078e00ff */
[----:B------:R-:W-:Y:S06]  /*08f0*/  @!P1 BRA `(.L_x_9) ;  /* 0x00000000000c9947 */ /* 0x000fec0003800000 */
[----:B------:R-:W-:Y:S01]  /*0900*/  ISETP.NE.AND P0, PT, R19, 0x2, PT ;  /* 0x000000021300780c */ /* 0x000fe20003f05270 */
[----:B------:R-:W-:-:S12]  /*0910*/  IMAD.MOV.U32 R9, RZ, RZ, R16 ;  /* 0x000000ffff097224 */ /* 0x000fd800078e0010 */
[----:B------:R-:W-:-:S07]  /*0920*/  @P0 IMAD.MOV.U32 R9, RZ, RZ, RZ ;  /* 0x000000ffff090224 */ /* 0x000fce00078e00ff */
.L_x_9:
[----:B------:R-:W-:Y:S05]  /*0930*/  BSYNC.RECONVERGENT B0 ;  /* 0x0000000000007941 */ /* 0x000fea0003800200 */
.L_x_8:
[C---:B------:R-:W-:Y:S01]  /*0940*/  SHF.L.U32 R10, R9.reuse, UR6, RZ ;  /* 0x00000006090a7c19 */ /* 0x040fe200080006ff */
[----:B------:R-:W-:Y:S01]  /*0950*/  UIADD3 UR7, UPT, UPT, UR7, 0x2, URZ ;  /* 0x0000000207077890 */ /* 0x000fe2000fffe0ff */
[----:B------:R-:W-:Y:S02]  /*0960*/  SHF.L.U64.HI R9, R9, UR6, R12 ;  /* 0x0000000609097c19 */ /* 0x000fe4000801020c */
[----:B------:R-:W-:Y:S02]  /*0970*/  LOP3.LUT R10, R10, R15, RZ, 0xfc, !PT ;  /* 0x0000000f0a0a7212 */ /* 0x000fe400078efcff */
[----:B------:R-:W-:Y:S01]  /*0980*/  LOP3.LUT R9, R9, R18, RZ, 0xfc, !PT ;  /* 0x0000001209097212 */ /* 0x000fe200078efcff */
[----:B------:R-:W-:Y:S06]  /*0990*/  BRA.U UP0, `(.L_x_10) ;  /* 0xfffffff900fc7547 */ /* 0x000fec000b83ffff */
[--C-:B------:R-:W-:Y:S01]  /*09a0*/  SHF.R.U32.HI R12, RZ, 0x1e, R5.reuse ;  /* 0x0000001eff0c7819 */ /* 0x100fe20000011605 */
[----:B------:R-:W-:Y:S01]  /*09b0*/  UMOV UR4, URZ ;  /* 0x000000ff00047c82 */ /* 0x000fe20008000000 */
[----:B------:R-:W-:Y:S01]  /*09c0*/  SHF.R.U32.HI R6, RZ, 0x1f, R5 ;  /* 0x0000001fff067819 */ /* 0x000fe20000011605 */
[----:B------:R-:W-:Y:S01]  /*09d0*/  BSSY.RECONVERGENT B0, `(.L_x_11) ;  /* 0x0000013000007945 */ /* 0x000fe20003800200 */
[----:B------:R-:W-:Y:S02]  /*09e0*/  SHF.R.U32.HI R4, RZ, 0x1e, R3 ;  /* 0x0000001eff047819 */ /* 0x000fe40000011603 */
[----:B------:R-:W-:Y:S02]  /*09f0*/  LOP3.LUT R5, R12, 0x1, RZ, 0xc0, !PT ;  /* 0x000000010c057812 */ /* 0x000fe400078ec0ff */
[----:B------:R-:W-:Y:S02]  /*0a00*/  LOP3.LUT R4, R4, 0x1, RZ, 0xc0, !PT ;  /* 0x0000000104047812 */ /* 0x000fe400078ec0ff */
[----:B------:R-:W-:-:S02]  /*0a10*/  IADD3 R8, PT, PT, R5, R6, R8 ;  /* 0x0000000605087210 */ /* 0x000fc40007ffe008 */
[--C-:B------:R-:W-:Y:S02]  /*0a20*/  SHF.R.U32.HI R12, RZ, 0x1e, R7.reuse ;  /* 0x0000001eff0c7819 */ /* 0x100fe40000011607 */
[----:B------:R-:W-:Y:S02]  /*0a30*/  SHF.R.U32.HI R6, RZ, 0x1f, R7 ;  /* 0x0000001fff067819 */ /* 0x000fe40000011607 */
[----:B------:R-:W-:Y:S02]  /*0a40*/  IADD3 R8, PT, PT, R11, R8, R4 ;  /* 0x000000080b087210 */ /* 0x000fe40007ffe004 */
[----:B------:R-:W-:Y:S01]  /*0a50*/  LOP3.LUT R7, R12, 0x1, RZ, 0xc0, !PT ;  /* 0x000000010c077812 */ /* 0x000fe200078ec0ff */
[----:B------:R-:W0:Y:S01]  /*0a60*/  LDC.64 R4, c[0x0][0x388] ;  /* 0x0000e200ff047b82 */ /* 0x000e220000000a00 */
[----:B------:R-:W-:Y:S01]  /*0a70*/  IADD3 R8, PT, PT, R13, R8, R6 ;  /* 0x000000080d087210 */ /* 0x000fe20007ffe006 */
[----:B------:R-:W-:Y:S01]  /*0a80*/  IMAD.MOV.U32 R6, RZ, RZ, -0x80000000 ;  /* 0x80000000ff067424 */ /* 0x000fe200078e00ff */
[----:B------:R-:W-:-:S03]  /*0a90*/  LOP3.LUT R10, R10, UR4, RZ, 0xfc, !PT ;  /* 0x000000040a0a7c12 */ /* 0x000fc6000f8efcff */
[----:B------:R-:W-:-:S05]  /*0aa0*/  IMAD.IADD R7, R8, 0x1, R7 ;  /* 0x0000000108077824 */ /* 0x000fca00078e0207 */
[----:B------:R-:W-:-:S13]  /*0ab0*/  ISETP.NE.AND P0, PT, R7, 0x3, PT ;  /* 0x000000030700780c */ /* 0x000fda0003f05270 */
[----:B------:R-:W-:Y:S05]  /*0ac0*/  @!P0 BRA `(.L_x_12) ;  /* 0x00000000000c8947 */ /* 0x000fea0003800000 */
[----:B------:R-:W-:-:S13]  /*0ad0*/  ISETP.NE.AND P0, PT, R7, 0x2, PT ;  /* 0x000000020700780c */ /* 0x000fda0003f05270 */
[----:B------:R-:W-:Y:S01]  /*0ae0*/  @!P0 LOP3.LUT R6, R3, 0x80000000, RZ, 0xc0, !PT ;  /* 0x8000000003068812 */ /* 0x000fe200078ec0ff */
[----:B------:R-:W-:-:S07]  /*0af0*/  @P0 IMAD.MOV.U32 R6, RZ, RZ, RZ ;  /* 0x000000ffff060224 */ /* 0x000fce00078e00ff */
.L_x_12:
[----:B------:R-:W-:Y:S05]  /*0b00*/  BSYNC.RECONVERGENT B0 ;  /* 0x0000000000007941 */ /* 0x000fea0003800200 */
.L_x_11:
[----:B------:R-:W-:Y:S01]  /*0b10*/  LOP3.LUT R11, R6, R9, RZ, 0xfc, !PT ;  /* 0x00000009060b7212 */ /* 0x000fe200078efcff */
[----:B0-----:R-:W-:-:S05]  /*0b20*/  IMAD.WIDE R2, R0, 0x8, R4 ;  /* 0x0000000800027825 */ /* 0x001fca00078e0204 */
[----:B------:R-:W-:Y:S01]  /*0b30*/  STG.E.64 desc[UR8][R2.64], R10 ;  /* 0x0000000a02007986 */ /* 0x000fe2000c101b08 */
[----:B------:R-:W-:Y:S05]  /*0b40*/  EXIT ;  /* 0x000000000000794d */ /* 0x000fea0003800000 */
.L_x_13:
[----:B------:R-:W-:-:S00]  /*0b50*/  BRA `(.L_x_13) ;  /* 0xfffffffc00fc7947 */ /* 0x000fc0000383ffff */
[----:B------:R-:W-:-:S00]  /*0b60*/  NOP ;  /* 0x0000000000007918 */ /* 0x000fc00000000000 */
        /* <DEDUP_REMOVED lines=9> */
.L_x_14:


//--------------------- .nv.shared.reserved.0     --------------------------
	.section	.nv.shared.reserved.0,"aw",@nobits
	.weak		__nv_reservedSMEM_offset_0_alias
	.size		__nv_reservedSMEM_offset_0_alias, 0, 64
	.other		__nv_reservedSMEM_offset_0_alias,@"STO_CUDA_RESERVED_SHARED STV_DEFAULT"
__nv_reservedSMEM_offset_0_alias:
	.zero		0
	.zero		64


//--------------------- .nv.constant0._Z19game_of_life_kernelPKmPmii --------------------------
	.section	.nv.constant0._Z19game_of_life_kernelPKmPmii,"a",@progbits
	.sectionflags	@""
	.align	4
.nv.constant0._Z19game_of_life_kernelPKmPmii:
	.zero		920


//--------------------- SYMBOLS --------------------------

	.type		.nv.reservedSmem.offset0,@object
	.size		.nv.reservedSmem.offset0,0x4
